	.headerflags	@"EF_CUDA_TEXMODE_UNIFIED EF_CUDA_64BIT_ADDRESS EF_CUDA_ACCELERATORS EF_CUDA_SM90 EF_CUDA_VIRTUAL_SM(EF_CUDA_SM90)"
	.elftype	@"ET_EXEC"


//--------------------- .nv.info                  --------------------------
	.section	.nv.info,"",@"SHT_CUDA_INFO"
	.align	4


	//----- nvinfo : EIATTR_REGCOUNT
	.align		4
        /*0000*/ 	.byte	0x04, 0x2f
        /*0002*/ 	.short	(.L_3 - .L_2)
	.align		4
.L_2:
        /*0004*/ 	.word	index@(triton_poi_fused__native_batch_norm_legit_no_training_silu_16)
        /*0008*/ 	.word	0x00000020


	//----- nvinfo : EIATTR_MIN_STACK_SIZE
	.align		4
.L_3:
        /*000c*/ 	.byte	0x04, 0x12
        /*000e*/ 	.short	(.L_5 - .L_4)
	.align		4
.L_4:
        /*0010*/ 	.word	index@(triton_poi_fused__native_batch_norm_legit_no_training_silu_16)
        /*0014*/ 	.word	0x00000000


	//----- nvinfo : EIATTR_FRAME_SIZE
	.align		4
.L_5:
        /*0018*/ 	.byte	0x04, 0x11
        /*001a*/ 	.short	(.L_7 - .L_6)
	.align		4
.L_6:
        /*001c*/ 	.word	index@(triton_poi_fused__native_batch_norm_legit_no_training_silu_16)
        /*0020*/ 	.word	0x00000000


	//----- nvinfo : EIATTR_MIN_STACK_SIZE
	.align		4
.L_7:
        /*0024*/ 	.byte	0x04, 0x12
        /*0026*/ 	.short	(.L_9 - .L_8)
	.align		4
.L_8:
        /*0028*/ 	.word	index@(triton_poi_fused__native_batch_norm_legit_no_training_silu_16)
        /*002c*/ 	.word	0x00000000
.L_9:


//--------------------- .nv.info.triton_poi_fused__native_batch_norm_legit_no_training_silu_16 --------------------------
	.section	.nv.info.triton_poi_fused__native_batch_norm_legit_no_training_silu_16,"",@"SHT_CUDA_INFO"
	.sectionflags	@""
	.align	4


	//----- nvinfo : EIATTR_CUDA_API_VERSION
	.align		4
        /*0000*/ 	.byte	0x04, 0x37
        /*0002*/ 	.short	(.L_11 - .L_10)
.L_10:
        /*0004*/ 	.word	0x0000007c


	//----- nvinfo : EIATTR_KPARAM_INFO
	.align		4
.L_11:
        /*0008*/ 	.byte	0x04, 0x17
        /*000a*/ 	.short	(.L_13 - .L_12)
.L_12:
        /*000c*/ 	.word	0x00000000
        /*0010*/ 	.short	0x0006
        /*0012*/ 	.short	0x0030
        /*0014*/ 	.byte	0x00, 0xf0, 0x11, 0x00


	//----- nvinfo : EIATTR_KPARAM_INFO
	.align		4
.L_13:
        /*0018*/ 	.byte	0x04, 0x17
        /*001a*/ 	.short	(.L_15 - .L_14)
.L_14:
        /*001c*/ 	.word	0x00000000
        /*0020*/ 	.short	0x0005
        /*0022*/ 	.short	0x0028
        /*0024*/ 	.byte	0x00, 0xf4, 0x21, 0x00


	//----- nvinfo : EIATTR_KPARAM_INFO
	.align		4
.L_15:
        /*0028*/ 	.byte	0x04, 0x17
        /*002a*/ 	.short	(.L_17 - .L_16)
.L_16:
        /*002c*/ 	.word	0x00000000
        /*0030*/ 	.short	0x0004
        /*0032*/ 	.short	0x0020
        /*0034*/ 	.byte	0x00, 0xf4, 0x21, 0x00


	//----- nvinfo : EIATTR_KPARAM_INFO
	.align		4
.L_17:
        /*0038*/ 	.byte	0x04, 0x17
        /*003a*/ 	.short	(.L_19 - .L_18)
.L_18:
        /*003c*/ 	.word	0x00000000
        /*0040*/ 	.short	0x0003
        /*0042*/ 	.short	0x0018
        /*0044*/ 	.byte	0x00, 0xf4, 0x21, 0x00


	//----- nvinfo : EIATTR_KPARAM_INFO
	.align		4
.L_19:
        /*0048*/ 	.byte	0x04, 0x17
        /*004a*/ 	.short	(.L_21 - .L_20)
.L_20:
        /*004c*/ 	.word	0x00000000
        /*0050*/ 	.short	0x0002
        /*0052*/ 	.short	0x0010
        /*0054*/ 	.byte	0x00, 0xf4, 0x21, 0x00


	//----- nvinfo : EIATTR_KPARAM_INFO
	.align		4
.L_21:
        /*0058*/ 	.byte	0x04, 0x17
        /*005a*/ 	.short	(.L_23 - .L_22)
.L_22:
        /*005c*/ 	.word	0x00000000
        /*0060*/ 	.short	0x0001
        /*0062*/ 	.short	0x0008
        /*0064*/ 	.byte	0x00, 0xf4, 0x21, 0x00


	//----- nvinfo : EIATTR_KPARAM_INFO
	.align		4
.L_23:
        /*0068*/ 	.byte	0x04, 0x17
        /*006a*/ 	.short	(.L_25 - .L_24)
.L_24:
        /*006c*/ 	.word	0x00000000
        /*0070*/ 	.short	0x0000
        /*0072*/ 	.short	0x0000
        /*0074*/ 	.byte	0x00, 0xf4, 0x21, 0x00


	//----- nvinfo : EIATTR_SPARSE_MMA_MASK
	.align		4
.L_25:
        /*0078*/ 	.byte	0x03, 0x50
        /*007a*/ 	.short	0x0000


	//----- nvinfo : EIATTR_MAXREG_COUNT
	.align		4
        /*007c*/ 	.byte	0x03, 0x1b
        /*007e*/ 	.short	0x00ff


	//----- nvinfo : EIATTR_EXIT_INSTR_OFFSETS
	.align		4
        /*0080*/ 	.byte	0x04, 0x1c
        /*0082*/ 	.short	(.L_27 - .L_26)


	//   ....[0]....
.L_26:
        /*0084*/ 	.word	0x00000870


	//----- nvinfo : EIATTR_REQNTID
	.align		4
.L_27:
        /*0088*/ 	.byte	0x04, 0x10
        /*008a*/ 	.short	(.L_29 - .L_28)
.L_28:
        /*008c*/ 	.word	0x00000080
        /*0090*/ 	.word	0x00000001
        /*0094*/ 	.word	0x00000001


	//----- nvinfo : EIATTR_CBANK_PARAM_SIZE
	.align		4
.L_29:
        /*0098*/ 	.byte	0x03, 0x19
        /*009a*/ 	.short	0x0034


	//----- nvinfo : EIATTR_PARAM_CBANK
	.align		4
        /*009c*/ 	.byte	0x04, 0x0a
        /*009e*/ 	.short	(.L_31 - .L_30)
	.align		4
.L_30:
        /*00a0*/ 	.word	index@(.nv.constant0.triton_poi_fused__native_batch_norm_legit_no_training_silu_16)
        /*00a4*/ 	.short	0x0210
        /*00a6*/ 	.short	0x0034


	//----- nvinfo : EIATTR_SW_WAR
	.align		4
.L_31:
        /*00a8*/ 	.byte	0x04, 0x36
        /*00aa*/ 	.short	(.L_33 - .L_32)
.L_32:
        /*00ac*/ 	.word	0x00000008
.L_33:


//--------------------- .nv.callgraph             --------------------------
	.section	.nv.callgraph,"",@"SHT_CUDA_CALLGRAPH"
	.align	4
	.sectionentsize	8
	.align		4
        /*0000*/ 	.word	0x00000000
	.align		4
        /*0004*/ 	.word	0xffffffff
	.align		4
        /*0008*/ 	.word	0x00000000
	.align		4
        /*000c*/ 	.word	0xfffffffe
	.align		4
        /*0010*/ 	.word	0x00000000
	.align		4
        /*0014*/ 	.word	0xfffffffd
	.align		4
        /*0018*/ 	.word	0x00000000
	.align		4
        /*001c*/ 	.word	0xfffffffc


//--------------------- .nv.constant4             --------------------------
	.section	.nv.constant4,"a",@progbits
	.align	8
	.align		8
.nv.constant4:
        /*0000*/ 	.dword	_$_str
	.align		8
        /*0008*/ 	.dword	_$_str_$_2


//--------------------- .text.triton_poi_fused__native_batch_norm_legit_no_training_silu_16 --------------------------
	.section	.text.triton_poi_fused__native_batch_norm_legit_no_training_silu_16,"ax",@progbits
	.align	128
        .global         triton_poi_fused__native_batch_norm_legit_no_training_silu_16
        .type           triton_poi_fused__native_batch_norm_legit_no_training_silu_16,@function
        .size           triton_poi_fused__native_batch_norm_legit_no_training_silu_16,(.L_x_1 - triton_poi_fused__native_batch_norm_legit_no_training_silu_16)
        .other          triton_poi_fused__native_batch_norm_legit_no_training_silu_16,@"STO_CUDA_ENTRY STV_DEFAULT"
triton_poi_fused__native_batch_norm_legit_no_training_silu_16:
.text.triton_poi_fused__native_batch_norm_legit_no_training_silu_16:
[----:B------:R-:W-:Y:S01]  /*0000*/  LDC R1, c[0x0][0x28] ;  /* 0x00000a00ff017b82 */ /* 0x000fe20000000800 */
[----:B------:R-:W1:Y:S07]  /*0010*/  S2R R0, SR_TID.X ;  /* 0x0000000000007919 */ /* 0x000e6e0000002100 */
[----:B------:R-:W2:Y:S01]  /*0020*/  LDC.64 R4, c[0x0][0x228] ;  /* 0x00008a00ff047b82 */ /* 0x000ea20000000a00 */
[----:B------:R-:W-:Y:S01]  /*0030*/  ULDC.64 UR4, c[0x0][0x208] ;  /* 0x0000820000047ab9 */ /* 0x000fe20000000a00 */
[----:B------:R-:W3:Y:S06]  /*0040*/  S2R R7, SR_CTAID.X ;  /* 0x0000000000077919 */ /* 0x000eec0000002500 */
[----:B------:R-:W4:Y:S08]  /*0050*/  LDC.64 R8, c[0x0][0x218] ;  /* 0x00008600ff087b82 */ /* 0x000f300000000a00 */
[----:B------:R-:W5:Y:S08]  /*0060*/  LDC.64 R12, c[0x0][0x220] ;  /* 0x00008800ff0c7b82 */ /* 0x000f700000000a00 */
[----:B------:R-:W5:Y:S01]  /*0070*/  LDC.64 R20, c[0x0][0x230] ;  /* 0x00008c00ff147b82 */ /* 0x000f620000000a00 */
[----:B-1----:R-:W-:-:S07]  /*0080*/  SHF.L.U32 R0, R0, 0x2, RZ ;  /* 0x0000000200007819 */ /* 0x002fce00000006ff */
[----:B------:R-:W1:Y:S01]  /*0090*/  LDC.64 R16, c[0x0][0x238] ;  /* 0x00008e00ff107b82 */ /* 0x000e620000000a00 */
[----:B---3--:R-:W-:Y:S02]  /*00a0*/  SHF.R.S32.HI R3, RZ, 0x16, R7 ;  /* 0x00000016ff037819 */ /* 0x008fe40000011407 */
[----:B------:R-:W-:Y:S02]  /*00b0*/  LOP3.LUT R0, R0, 0x1fc, RZ, 0xc0, !PT ;  /* 0x000001fc00007812 */ /* 0x000fe400078ec0ff */
[----:B------:R-:W-:Y:S02]  /*00c0*/  SGXT R3, R3, 0x1 ;  /* 0x000000010303781a */ /* 0x000fe40000000200 */
[----:B------:R-:W-:-:S04]  /*00d0*/  LEA R0, R7, R0, 0x9 ;  /* 0x0000000007007211 */ /* 0x000fc800078e48ff */
[----:B------:R-:W-:-:S04]  /*00e0*/  LEA.HI R3, R3, R0, RZ, 0x6 ;  /* 0x0000000003037211 */ /* 0x000fc800078f30ff */
[----:B------:R-:W-:-:S04]  /*00f0*/  LOP3.LUT R3, R3, 0xffffffc0, RZ, 0xc0, !PT ;  /* 0xffffffc003037812 */ /* 0x000fc800078ec0ff */
[----:B------:R-:W-:-:S05]  /*0100*/  IADD3 R2, R0, -R3, RZ ;  /* 0x8000000300027210 */ /* 0x000fca0007ffe0ff */
[----:B--2---:R-:W-:-:S06]  /*0110*/  IMAD.WIDE R4, R2, 0x4, R4 ;  /* 0x0000000402047825 */ /* 0x004fcc00078e0204 */
[----:B------:R-:W2:Y:S01]  /*0120*/  LDG.E.EL.128 R4, desc[UR4][R4.64] ;  /* 0x0000000404047981 */ /* 0x000ea2000c2e1d00 */
[----:B----4-:R-:W-:-:S04]  /*0130*/  IMAD.WIDE R8, R0, 0x4, R8 ;  /* 0x0000000400087825 */ /* 0x010fc800078e0208 */
[C---:B-----5:R-:W-:Y:S02]  /*0140*/  IMAD.WIDE R12, R2.reuse, 0x4, R12 ;  /* 0x00000004020c7825 */ /* 0x060fe400078e020c */
[----:B------:R-:W3:Y:S04]  /*0150*/  LDG.E.128 R8, desc[UR4][R8.64] ;  /* 0x0000000408087981 */ /* 0x000ee8000c1e1d00 */
[----:B------:R-:W3:Y:S01]  /*0160*/  LDG.E.EL.128 R12, desc[UR4][R12.64] ;  /* 0x000000040c0c7981 */ /* 0x000ee2000c2e1d00 */
[----:B0-----:R-:W-:-:S04]  /*0170*/  IMAD.WIDE R20, R2, 0x4, R20 ;  /* 0x0000000402147825 */ /* 0x001fc800078e0214 */
[----:B-1----:R-:W-:Y:S02]  /*0180*/  IMAD.WIDE R16, R2, 0x4, R16 ;  /* 0x0000000402107825 */ /* 0x002fe400078e0210 */
[----:B------:R-:W4:Y:S04]  /*0190*/  LDG.E.EL.128 R20, desc[UR4][R20.64] ;  /* 0x0000000414147981 */ /* 0x000f28000c2e1d00 */
[----:B------:R-:W4:Y:S01]  /*01a0*/  LDG.E.EL.128 R16, desc[UR4][R16.64] ;  /* 0x0000000410107981 */ /* 0x000f22000c2e1d00 */
[----:B------:R-:W-:Y:S01]  /*01b0*/  HFMA2.MMA R2, -RZ, RZ, 1.625, 0 ;  /* 0x3e800000ff027435 */ /* 0x000fe200000001ff */
[----:B--2---:R-:W-:Y:S01]  /*01c0*/  FADD R4, R4, 0.0010000000474974513054 ;  /* 0x3a83126f04047421 */ /* 0x004fe20000000000 */
[----:B------:R-:W-:Y:S01]  /*01d0*/  FADD R5, R5, 0.0010000000474974513054 ;  /* 0x3a83126f05057421 */ /* 0x000fe20000000000 */
[----:B------:R-:W-:Y:S01]  /*01e0*/  FADD R6, R6, 0.0010000000474974513054 ;  /* 0x3a83126f06067421 */ /* 0x000fe20000000000 */
[----:B------:R-:W-:Y:S01]  /*01f0*/  FADD R7, R7, 0.0010000000474974513054 ;  /* 0x3a83126f07077421 */ /* 0x000fe20000000000 */
[----:B------:R-:W0:Y:S01]  /*0200*/  MUFU.SQRT R24, R4 ;  /* 0x0000000400187308 */ /* 0x000e220000002000 */
[----:B---3--:R-:W-:-:S07]  /*0210*/  FADD R8, R8, -R12 ;  /* 0x8000000c08087221 */ /* 0x008fce0000000000 */
[----:B------:R1:W2:Y:S01]  /*0220*/  MUFU.SQRT R25, R5 ;  /* 0x0000000500197308 */ /* 0x0002a20000002000 */
[----:B------:R-:W-:Y:S01]  /*0230*/  FADD R9, R9, -R13 ;  /* 0x8000000d09097221 */ /* 0x000fe20000000000 */
[----:B------:R-:W-:Y:S01]  /*0240*/  FADD R10, R10, -R14 ;  /* 0x8000000e0a0a7221 */ /* 0x000fe20000000000 */
[----:B------:R-:W-:Y:S01]  /*0250*/  FADD R11, R11, -R15 ;  /* 0x8000000f0b0b7221 */ /* 0x000fe20000000000 */
[----:B0-----:R-:W-:-:S04]  /*0260*/  FSETP.GT.AND P6, PT, R24, 8.50705917302346158658e+37, PT ;  /* 0x7e8000001800780b */ /* 0x001fc80003fc4000 */
[----:B------:R-:W0:Y:S01]  /*0270*/  MUFU.SQRT R3, R6 ;  /* 0x0000000600037308 */ /* 0x000e220000002000 */
[----:B------:R-:W-:Y:S02]  /*0280*/  FSETP.GEU.AND P5, PT, R24, 1.175494350822287508e-38, PT ;  /* 0x008000001800780b */ /* 0x000fe40003fae000 */
[----:B-1----:R-:W-:Y:S02]  /*0290*/  FSEL R5, R2, 1, P6 ;  /* 0x3f80000002057808 */ /* 0x002fe40003000000 */
[----:B--2---:R-:W-:-:S03]  /*02a0*/  FSETP.GT.AND P4, PT, R25, 8.50705917302346158658e+37, PT ;  /* 0x7e8000001900780b */ /* 0x004fc60003f84000 */
[----:B------:R-:W1:Y:S01]  /*02b0*/  MUFU.SQRT R7, R7 ;  /* 0x0000000700077308 */ /* 0x000e620000002000 */
[----:B------:R-:W-:Y:S02]  /*02c0*/  FSETP.GEU.AND P2, PT, R25, 1.175494350822287508e-38, PT ;  /* 0x008000001900780b */ /* 0x000fe40003f4e000 */
[----:B------:R-:W-:Y:S01]  /*02d0*/  FSEL R29, R2, 1, P4 ;  /* 0x3f800000021d7808 */ /* 0x000fe20002000000 */
[----:B------:R-:W-:Y:S02]  /*02e0*/  @P6 FMUL R24, R24, 0.25 ;  /* 0x3e80000018186820 */ /* 0x000fe40000400000 */
[----:B------:R-:W-:Y:S01]  /*02f0*/  @!P5 FMUL R5, R5, 16777216 ;  /* 0x4b8000000505d820 */ /* 0x000fe20000400000 */
[C---:B0-----:R-:W-:Y:S01]  /*0300*/  FSETP.GT.AND P3, PT, R3.reuse, 8.50705917302346158658e+37, PT ;  /* 0x7e8000000300780b */ /* 0x041fe20003f64000 */
[----:B------:R-:W-:Y:S01]  /*0310*/  @!P5 FMUL R24, R24, 16777216 ;  /* 0x4b8000001818d820 */ /* 0x000fe20000400000 */
[----:B------:R-:W-:Y:S02]  /*0320*/  FSETP.GEU.AND P0, PT, R3, 1.175494350822287508e-38, PT ;  /* 0x008000000300780b */ /* 0x000fe40003f0e000 */
[----:B------:R-:W-:Y:S01]  /*0330*/  FSEL R6, R2, 1, P3 ;  /* 0x3f80000002067808 */ /* 0x000fe20001800000 */
[----:B------:R-:W-:-:S02]  /*0340*/  @P4 FMUL R25, R25, 0.25 ;  /* 0x3e80000019194820 */ /* 0x000fc40000400000 */
[----:B------:R-:W0:Y:S01]  /*0350*/  MUFU.RCP R24, R24 ;  /* 0x0000001800187308 */ /* 0x000e220000001000 */
[----:B-1----:R-:W-:Y:S01]  /*0360*/  FSETP.GT.AND P1, PT, R7, 8.50705917302346158658e+37, PT ;  /* 0x7e8000000700780b */ /* 0x002fe20003f24000 */
[----:B------:R-:W-:Y:S01]  /*0370*/  @!P2 FMUL R25, R25, 16777216 ;  /* 0x4b8000001919a820 */ /* 0x000fe20000400000 */
[----:B------:R-:W-:Y:S01]  /*0380*/  FSETP.GEU.AND P6, PT, R7, 1.175494350822287508e-38, PT ;  /* 0x008000000700780b */ /* 0x000fe20003fce000 */
[----:B------:R-:W-:Y:S02]  /*0390*/  @!P2 FMUL R29, R29, 16777216 ;  /* 0x4b8000001d1da820 */ /* 0x000fe40000400000 */
[----:B------:R-:W-:Y:S02]  /*03a0*/  @P3 FMUL R3, R3, 0.25 ;  /* 0x3e80000003033820 */ /* 0x000fe40000400000 */
[----:B------:R-:W1:Y:S01]  /*03b0*/  MUFU.RCP R4, R25 ;  /* 0x0000001900047308 */ /* 0x000e620000001000 */
[----:B------:R-:W-:Y:S01]  /*03c0*/  @!P0 FMUL R6, R6, 16777216 ;  /* 0x4b80000006068820 */ /* 0x000fe20000400000 */
[----:B------:R-:W-:-:S04]  /*03d0*/  @!P0 FMUL R3, R3, 16777216 ;  /* 0x4b80000003038820 */ /* 0x000fc80000400000 */
[----:B------:R-:W-:Y:S01]  /*03e0*/  @P1 FMUL R7, R7, 0.25 ;  /* 0x3e80000007071820 */ /* 0x000fe20000400000 */
[----:B0-----:R-:W-:Y:S01]  /*03f0*/  FMUL R27, R24, R5 ;  /* 0x00000005181b7220 */ /* 0x001fe20000400000 */
[----:B------:R-:W0:Y:S02]  /*0400*/  MUFU.RCP R3, R3 ;  /* 0x0000000300037308 */ /* 0x000e240000001000 */
[----:B------:R-:W-:Y:S01]  /*0410*/  @!P6 FMUL R7, R7, 16777216 ;  /* 0x4b8000000707e820 */ /* 0x000fe20000400000 */
[----:B------:R-:W-:Y:S01]  /*0420*/  FMUL R27, R8, R27 ;  /* 0x0000001b081b7220 */ /* 0x000fe20000400000 */
[----:B------:R-:W-:Y:S01]  /*0430*/  FSEL R8, R2, 1, P1 ;  /* 0x3f80000002087808 */ /* 0x000fe20000800000 */
[----:B-1----:R-:W-:-:S03]  /*0440*/  FMUL R4, R4, R29 ;  /* 0x0000001d04047220 */ /* 0x002fc60000400000 */
[----:B------:R-:W1:Y:S01]  /*0450*/  MUFU.RCP R5, R7 ;  /* 0x0000000700057308 */ /* 0x000e620000001000 */
[----:B------:R-:W-:Y:S01]  /*0460*/  @!P6 FMUL R8, R8, 16777216 ;  /* 0x4b8000000808e820 */ /* 0x000fe20000400000 */
[----:B----4-:R-:W-:Y:S01]  /*0470*/  FFMA R16, R20, R27, R16 ;  /* 0x0000001b14107223 */ /* 0x010fe20000000010 */
[----:B------:R-:W-:Y:S01]  /*0480*/  FMUL R4, R9, R4 ;  /* 0x0000000409047220 */ /* 0x000fe20000400000 */
[----:B0-----:R-:W-:-:S03]  /*0490*/  FMUL R3, R3, R6 ;  /* 0x0000000603037220 */ /* 0x001fc60000400000 */
[----:B------:R-:W-:Y:S01]  /*04a0*/  FFMA R17, R21, R4, R17 ;  /* 0x0000000415117223 */ /* 0x000fe20000000011 */
[----:B------:R-:W-:Y:S01]  /*04b0*/  FADD R6, RZ, -R16 ;  /* 0x80000010ff067221 */ /* 0x000fe20000000000 */
[----:B------:R-:W-:-:S03]  /*04c0*/  FMUL R3, R10, R3 ;  /* 0x000000030a037220 */ /* 0x000fc60000400000 */
[----:B------:R-:W-:Y:S01]  /*04d0*/  FMUL R6, R6, 1.4426950216293334961 ;  /* 0x3fb8aa3b06067820 */ /* 0x000fe20000400000 */
[----:B-1----:R-:W-:Y:S01]  /*04e0*/  FMUL R8, R5, R8 ;  /* 0x0000000805087220 */ /* 0x002fe20000400000 */
[----:B------:R-:W-:Y:S01]  /*04f0*/  FFMA R18, R22, R3, R18 ;  /* 0x0000000316127223 */ /* 0x000fe20000000012 */
[----:B------:R-:W-:Y:S02]  /*0500*/  FADD R3, RZ, -R17 ;  /* 0x80000011ff037221 */ /* 0x000fe40000000000 */
[----:B------:R-:W-:Y:S01]  /*0510*/  FSETP.GEU.AND P0, PT, R6, -126, PT ;  /* 0xc2fc00000600780b */ /* 0x000fe20003f0e000 */
[----:B------:R-:W-:Y:S01]  /*0520*/  FMUL R8, R11, R8 ;  /* 0x000000080b087220 */ /* 0x000fe20000400000 */
[----:B------:R-:W-:Y:S01]  /*0530*/  FADD R4, RZ, -R18 ;  /* 0x80000012ff047221 */ /* 0x000fe20000000000 */
[----:B------:R-:W-:Y:S02]  /*0540*/  FMUL R5, R3, 1.4426950216293334961 ;  /* 0x3fb8aa3b03057820 */ /* 0x000fe40000400000 */
[----:B------:R-:W-:Y:S01]  /*0550*/  FFMA R19, R23, R8, R19 ;  /* 0x0000000817137223 */ /* 0x000fe20000000013 */
[----:B------:R-:W-:-:S02]  /*0560*/  FMUL R7, R4, 1.4426950216293334961 ;  /* 0x3fb8aa3b04077820 */ /* 0x000fc40000400000 */
[----:B------:R-:W-:Y:S01]  /*0570*/  FSETP.GEU.AND P1, PT, R5, -126, PT ;  /* 0xc2fc00000500780b */ /* 0x000fe20003f2e000 */
[----:B------:R-:W-:Y:S02]  /*0580*/  FADD R3, RZ, -R19 ;  /* 0x80000013ff037221 */ /* 0x000fe40000000000 */
[----:B------:R-:W-:Y:S02]  /*0590*/  FSETP.GEU.AND P2, PT, R7, -126, PT ;  /* 0xc2fc00000700780b */ /* 0x000fe40003f4e000 */
[----:B------:R-:W-:Y:S01]  /*05a0*/  FMUL R9, R3, 1.4426950216293334961 ;  /* 0x3fb8aa3b03097820 */ /* 0x000fe20000400000 */
[----:B------:R-:W-:-:S04]  /*05b0*/  @!P0 FMUL R6, R6, 0.5 ;  /* 0x3f00000006068820 */ /* 0x000fc80000400000 */
[----:B------:R-:W-:Y:S01]  /*05c0*/  FSETP.GEU.AND P3, PT, R9, -126, PT ;  /* 0xc2fc00000900780b */ /* 0x000fe20003f6e000 */
[----:B------:R-:W0:Y:S02]  /*05d0*/  MUFU.EX2 R3, R6 ;  /* 0x0000000600037308 */ /* 0x000e240000000800 */
[----:B------:R-:W-:-:S03]  /*05e0*/  @!P1 FMUL R5, R5, 0.5 ;  /* 0x3f00000005059820 */ /* 0x000fc60000400000 */
[----:B------:R-:W-:-:S03]  /*05f0*/  @!P2 FMUL R7, R7, 0.5 ;  /* 0x3f0000000707a820 */ /* 0x000fc60000400000 */
[----:B------:R-:W1:Y:S04]  /*0600*/  MUFU.EX2 R4, R5 ;  /* 0x0000000500047308 */ /* 0x000e680000000800 */
[----:B------:R-:W-:Y:S01]  /*0610*/  @!P3 FMUL R9, R9, 0.5 ;  /* 0x3f0000000909b820 */ /* 0x000fe20000400000 */
[----:B0-----:R-:W-:-:S03]  /*0620*/  @!P0 FMUL R3, R3, R3 ;  /* 0x0000000303038220 */ /* 0x001fc60000400000 */
[----:B------:R-:W0:Y:S01]  /*0630*/  MUFU.EX2 R8, R7 ;  /* 0x0000000700087308 */ /* 0x000e220000000800 */
[----:B------:R-:W-:Y:S01]  /*0640*/  FADD R3, R3, 1 ;  /* 0x3f80000003037421 */ /* 0x000fe20000000000 */
[----:B-1----:R-:W-:-:S06]  /*0650*/  @!P1 FMUL R4, R4, R4 ;  /* 0x0000000404049220 */ /* 0x002fcc0000400000 */
[----:B------:R-:W1:Y:S01]  /*0660*/  MUFU.EX2 R10, R9 ;  /* 0x00000009000a7308 */ /* 0x000e620000000800 */
[----:B------:R-:W-:Y:S01]  /*0670*/  FSETP.GT.AND P0, PT, R3, 8.50705917302346158658e+37, PT ;  /* 0x7e8000000300780b */ /* 0x000fe20003f04000 */
[----:B------:R-:W-:Y:S02]  /*0680*/  FADD R6, R4, 1 ;  /* 0x3f80000004067421 */ /* 0x000fe40000000000 */
[----:B------:R-:W2:Y:S01]  /*0690*/  LDC.64 R4, c[0x0][0x210] ;  /* 0x00008400ff047b82 */ /* 0x000ea20000000a00 */
[----:B------:R-:W-:Y:S01]  /*06a0*/  FSEL R12, R2, 1, P0 ;  /* 0x3f800000020c7808 */ /* 0x000fe20000000000 */
[----:B0-----:R-:W-:Y:S01]  /*06b0*/  @!P2 FMUL R8, R8, R8 ;  /* 0x000000080808a220 */ /* 0x001fe20000400000 */
[----:B------:R-:W-:-:S03]  /*06c0*/  FSETP.GT.AND P1, PT, R6, 8.50705917302346158658e+37, PT ;  /* 0x7e8000000600780b */ /* 0x000fc60003f24000 */
[----:B------:R-:W-:Y:S01]  /*06d0*/  FADD R8, R8, 1 ;  /* 0x3f80000008087421 */ /* 0x000fe20000000000 */
[----:B------:R-:W-:-:S03]  /*06e0*/  FSEL R7, R2, 1, P1 ;  /* 0x3f80000002077808 */ /* 0x000fc60000800000 */
[----:B------:R-:W-:Y:S01]  /*06f0*/  @P0 FMUL R3, R3, 0.25 ;  /* 0x3e80000003030820 */ /* 0x000fe20000400000 */
[----:B-1----:R-:W-:Y:S01]  /*0700*/  @!P3 FMUL R10, R10, R10 ;  /* 0x0000000a0a0ab220 */ /* 0x002fe20000400000 */
[----:B------:R-:W-:-:S03]  /*0710*/  FSETP.GT.AND P2, PT, R8, 8.50705917302346158658e+37, PT ;  /* 0x7e8000000800780b */ /* 0x000fc60003f44000 */
[----:B------:R-:W-:Y:S01]  /*0720*/  FADD R10, R10, 1 ;  /* 0x3f8000000a0a7421 */ /* 0x000fe20000000000 */
[----:B------:R-:W0:Y:S01]  /*0730*/  MUFU.RCP R3, R3 ;  /* 0x0000000300037308 */ /* 0x000e220000001000 */
[----:B------:R-:W-:Y:S01]  /*0740*/  @P1 FMUL R6, R6, 0.25 ;  /* 0x3e80000006061820 */ /* 0x000fe20000400000 */
[----:B------:R-:W-:Y:S02]  /*0750*/  FSEL R9, R2, 1, P2 ;  /* 0x3f80000002097808 */ /* 0x000fe40001000000 */
[----:B------:R-:W-:-:S04]  /*0760*/  FSETP.GT.AND P3, PT, R10, 8.50705917302346158658e+37, PT ;  /* 0x7e8000000a00780b */ /* 0x000fc80003f64000 */
[----:B------:R-:W1:Y:S01]  /*0770*/  MUFU.RCP R6, R6 ;  /* 0x0000000600067308 */ /* 0x000e620000001000 */
[----:B------:R-:W-:Y:S01]  /*0780*/  @P2 FMUL R8, R8, 0.25 ;  /* 0x3e80000008082820 */ /* 0x000fe20000400000 */
[----:B------:R-:W-:Y:S01]  /*0790*/  FSEL R11, R2, 1, P3 ;  /* 0x3f800000020b7808 */ /* 0x000fe20001800000 */
[----:B--2---:R-:W-:-:S04]  /*07a0*/  IMAD.WIDE R4, R0, 0x4, R4 ;  /* 0x0000000400047825 */ /* 0x004fc800078e0204 */
[----:B0-----:R-:W-:Y:S01]  /*07b0*/  FMUL R3, R3, R12 ;  /* 0x0000000c03037220 */ /* 0x001fe20000400000 */
[----:B------:R-:W0:Y:S01]  /*07c0*/  MUFU.RCP R8, R8 ;  /* 0x0000000800087308 */ /* 0x000e220000001000 */
[----:B------:R-:W-:Y:S02]  /*07d0*/  @P3 FMUL R10, R10, 0.25 ;  /* 0x3e8000000a0a3820 */ /* 0x000fe40000400000 */
[----:B------:R-:W-:Y:S01]  /*07e0*/  FMUL R16, R16, R3 ;  /* 0x0000000310107220 */ /* 0x000fe20000400000 */
[----:B-1----:R-:W-:-:S04]  /*07f0*/  FMUL R6, R6, R7 ;  /* 0x0000000706067220 */ /* 0x002fc80000400000 */
[----:B------:R-:W1:Y:S01]  /*0800*/  MUFU.RCP R10, R10 ;  /* 0x0000000a000a7308 */ /* 0x000e620000001000 */
[----:B------:R-:W-:Y:S01]  /*0810*/  FMUL R17, R17, R6 ;  /* 0x0000000611117220 */ /* 0x000fe20000400000 */
[----:B0-----:R-:W-:-:S04]  /*0820*/  FMUL R9, R8, R9 ;  /* 0x0000000908097220 */ /* 0x001fc80000400000 */
[----:B------:R-:W-:Y:S01]  /*0830*/  FMUL R18, R18, R9 ;  /* 0x0000000912127220 */ /* 0x000fe20000400000 */
[----:B-1----:R-:W-:-:S04]  /*0840*/  FMUL R2, R10, R11 ;  /* 0x0000000b0a027220 */ /* 0x002fc80000400000 */
[----:B------:R-:W-:-:S05]  /*0850*/  FMUL R19, R19, R2 ;  /* 0x0000000213137220 */ /* 0x000fca0000400000 */
[----:B------:R-:W-:Y:S01]  /*0860*/  STG.E.128 desc[UR4][R4.64], R16 ;  /* 0x0000001004007986 */ /* 0x000fe2000c101d04 */
[----:B------:R-:W-:Y:S05]  /*0870*/  EXIT ;  /* 0x000000000000794d */ /* 0x000fea0003800000 */
.L_x_0:
[----:B------:R-:W-:-:S00]  /*0880*/  BRA `(.L_x_0) ;  /* 0xfffffffc00fc7947 */ /* 0x000fc0000383ffff */
[----:B------:R-:W-:-:S00]  /*0890*/  NOP ;  /* 0x0000000000007918 */ /* 0x000fc00000000000 */
        /* <DEDUP_REMOVED lines=14> */
.L_x_1:


//--------------------- .nv.global.init           --------------------------
	.section	.nv.global.init,"aw",@progbits
.nv.global.init:
	.type		_$_str,@object
	.size		_$_str,(_$_str_$_2 - _$_str)
_$_str:
        /*0000*/ 	.byte	0x5f, 0x5f, 0x43, 0x55, 0x44, 0x41, 0x5f, 0x46, 0x54, 0x5a, 0x00
	.type		_$_str_$_2,@object
	.size		_$_str_$_2,(.L_1 - _$_str_$_2)
_$_str_$_2:
        /*000b*/ 	.byte	0x5f, 0x5f, 0x43, 0x55, 0x44, 0x41, 0x5f, 0x50, 0x52, 0x45, 0x43, 0x5f, 0x53, 0x51, 0x52, 0x54
        /*001b*/ 	.byte	0x00
.L_1:


//--------------------- .nv.constant0.triton_poi_fused__native_batch_norm_legit_no_training_silu_16 --------------------------
	.section	.nv.constant0.triton_poi_fused__native_batch_norm_legit_no_training_silu_16,"a",@progbits
	.sectionflags	@""
	.align	4
.nv.constant0.triton_poi_fused__native_batch_norm_legit_no_training_silu_16:
	.zero		580
